	.headerflags	@"EF_CUDA_TEXMODE_UNIFIED EF_CUDA_64BIT_ADDRESS EF_CUDA_ACCELERATORS EF_CUDA_SM90 EF_CUDA_VIRTUAL_SM(EF_CUDA_SM90)"
	.elftype	@"ET_EXEC"


//--------------------- .nv.info                  --------------------------
	.section	.nv.info,"",@"SHT_CUDA_INFO"
	.align	4


	//----- nvinfo : EIATTR_REGCOUNT
	.align		4
        /*0000*/ 	.byte	0x04, 0x2f
        /*0002*/ 	.short	(.L_3 - .L_2)
	.align		4
.L_2:
        /*0004*/ 	.word	index@(triton_)
        /*0008*/ 	.word	0x00000014


	//----- nvinfo : EIATTR_MIN_STACK_SIZE
	.align		4
.L_3:
        /*000c*/ 	.byte	0x04, 0x12
        /*000e*/ 	.short	(.L_5 - .L_4)
	.align		4
.L_4:
        /*0010*/ 	.word	index@(triton_)
        /*0014*/ 	.word	0x00000020


	//----- nvinfo : EIATTR_FRAME_SIZE
	.align		4
.L_5:
        /*0018*/ 	.byte	0x04, 0x11
        /*001a*/ 	.short	(.L_7 - .L_6)
	.align		4
.L_6:
        /*001c*/ 	.word	index@(triton_)
        /*0020*/ 	.word	0x00000020


	//----- nvinfo : EIATTR_MIN_STACK_SIZE
	.align		4
.L_7:
        /*0024*/ 	.byte	0x04, 0x12
        /*0026*/ 	.short	(.L_9 - .L_8)
	.align		4
.L_8:
        /*0028*/ 	.word	index@(triton_)
        /*002c*/ 	.word	0x00000020
.L_9:


//--------------------- .nv.info.triton_          --------------------------
	.section	.nv.info.triton_,"",@"SHT_CUDA_INFO"
	.sectionflags	@""
	.align	4


	//----- nvinfo : EIATTR_CUDA_API_VERSION
	.align		4
        /*0000*/ 	.byte	0x04, 0x37
        /*0002*/ 	.short	(.L_11 - .L_10)
.L_10:
        /*0004*/ 	.word	0x0000007c


	//----- nvinfo : EIATTR_KPARAM_INFO
	.align		4
.L_11:
        /*0008*/ 	.byte	0x04, 0x17
        /*000a*/ 	.short	(.L_13 - .L_12)
.L_12:
        /*000c*/ 	.word	0x00000000
        /*0010*/ 	.short	0x0005
        /*0012*/ 	.short	0x001c
        /*0014*/ 	.byte	0x00, 0xf0, 0x11, 0x00


	//----- nvinfo : EIATTR_KPARAM_INFO
	.align		4
.L_13:
        /*0018*/ 	.byte	0x04, 0x17
        /*001a*/ 	.short	(.L_15 - .L_14)
.L_14:
        /*001c*/ 	.word	0x00000000
        /*0020*/ 	.short	0x0004
        /*0022*/ 	.short	0x0018
        /*0024*/ 	.byte	0x00, 0xf0, 0x11, 0x00


	//----- nvinfo : EIATTR_KPARAM_INFO
	.align		4
.L_15:
        /*0028*/ 	.byte	0x04, 0x17
        /*002a*/ 	.short	(.L_17 - .L_16)
.L_16:
        /*002c*/ 	.word	0x00000000
        /*0030*/ 	.short	0x0003
        /*0032*/ 	.short	0x0014
        /*0034*/ 	.byte	0x00, 0xf0, 0x11, 0x00


	//----- nvinfo : EIATTR_KPARAM_INFO
	.align		4
.L_17:
        /*0038*/ 	.byte	0x04, 0x17
        /*003a*/ 	.short	(.L_19 - .L_18)
.L_18:
        /*003c*/ 	.word	0x00000000
        /*0040*/ 	.short	0x0002
        /*0042*/ 	.short	0x0010
        /*0044*/ 	.byte	0x00, 0xf0, 0x11, 0x00


	//----- nvinfo : EIATTR_KPARAM_INFO
	.align		4
.L_19:
        /*0048*/ 	.byte	0x04, 0x17
        /*004a*/ 	.short	(.L_21 - .L_20)
.L_20:
        /*004c*/ 	.word	0x00000000
        /*0050*/ 	.short	0x0001
        /*0052*/ 	.short	0x0008
        /*0054*/ 	.byte	0x00, 0xf0, 0x21, 0x00


	//----- nvinfo : EIATTR_KPARAM_INFO
	.align		4
.L_21:
        /*0058*/ 	.byte	0x04, 0x17
        /*005a*/ 	.short	(.L_23 - .L_22)
.L_22:
        /*005c*/ 	.word	0x00000000
        /*0060*/ 	.short	0x0000
        /*0062*/ 	.short	0x0000
        /*0064*/ 	.byte	0x00, 0xf0, 0x21, 0x00


	//----- nvinfo : EIATTR_SPARSE_MMA_MASK
	.align		4
.L_23:
        /*0068*/ 	.byte	0x03, 0x50
        /*006a*/ 	.short	0x0000


	//----- nvinfo : EIATTR_MAXREG_COUNT
	.align		4
        /*006c*/ 	.byte	0x03, 0x1b
        /*006e*/ 	.short	0x00ff


	//----- nvinfo : EIATTR_EXIT_INSTR_OFFSETS
	.align		4
        /*0070*/ 	.byte	0x04, 0x1c
        /*0072*/ 	.short	(.L_25 - .L_24)


	//   ....[0]....
.L_24:
        /*0074*/ 	.word	0x00001ba0


	//   ....[1]....
        /*0078*/ 	.word	0x00001bc0


	//----- nvinfo : EIATTR_MAX_THREADS
	.align		4
.L_25:
        /*007c*/ 	.byte	0x04, 0x05
        /*007e*/ 	.short	(.L_27 - .L_26)
.L_26:
        /*0080*/ 	.word	0x00000080
        /*0084*/ 	.word	0x00000001
        /*0088*/ 	.word	0x00000001


	//----- nvinfo : EIATTR_CRS_STACK_SIZE
	.align		4
.L_27:
        /*008c*/ 	.byte	0x04, 0x1e
        /*008e*/ 	.short	(.L_29 - .L_28)
.L_28:
        /*0090*/ 	.word	0x00000000


	//----- nvinfo : EIATTR_CBANK_PARAM_SIZE
	.align		4
.L_29:
        /*0094*/ 	.byte	0x03, 0x19
        /*0096*/ 	.short	0x0020


	//----- nvinfo : EIATTR_PARAM_CBANK
	.align		4
        /*0098*/ 	.byte	0x04, 0x0a
        /*009a*/ 	.short	(.L_31 - .L_30)
	.align		4
.L_30:
        /*009c*/ 	.word	index@(.nv.constant0.triton_)
        /*00a0*/ 	.short	0x0210
        /*00a2*/ 	.short	0x0020


	//----- nvinfo : EIATTR_SW_WAR
	.align		4
.L_31:
        /*00a4*/ 	.byte	0x04, 0x36
        /*00a6*/ 	.short	(.L_33 - .L_32)
.L_32:
        /*00a8*/ 	.word	0x00000008
.L_33:


//--------------------- .nv.callgraph             --------------------------
	.section	.nv.callgraph,"",@"SHT_CUDA_CALLGRAPH"
	.align	4
	.sectionentsize	8
	.align		4
        /*0000*/ 	.word	0x00000000
	.align		4
        /*0004*/ 	.word	0xffffffff
	.align		4
        /*0008*/ 	.word	0x00000000
	.align		4
        /*000c*/ 	.word	0xfffffffe
	.align		4
        /*0010*/ 	.word	0x00000000
	.align		4
        /*0014*/ 	.word	0xfffffffd
	.align		4
        /*0018*/ 	.word	0x00000000
	.align		4
        /*001c*/ 	.word	0xfffffffc


//--------------------- .nv.constant4             --------------------------
	.section	.nv.constant4,"a",@progbits
	.align	8
	.align		8
.nv.constant4:
        /*0000*/ 	.dword	_$_str
	.align		8
        /*0008*/ 	.dword	__cudart_i2opi_f


//--------------------- .text.triton_             --------------------------
	.section	.text.triton_,"ax",@progbits
	.align	128
        .global         triton_
        .type           triton_,@function
        .size           triton_,(.L_x_13 - triton_)
        .other          triton_,@"STO_CUDA_ENTRY STV_DEFAULT"
triton_:
.text.triton_:
[----:B------:R-:W0:Y:S08]  /*0000*/  LDC R1, c[0x0][0x28] ;  /* 0x00000a00ff017b82 */ /* 0x000e300000000800 */
[----:B------:R-:W1:Y:S01]  /*0010*/  LDC.64 R2, c[0x0][0x210] ;  /* 0x00008400ff027b82 */ /* 0x000e620000000a00 */
[----:B------:R-:W-:Y:S01]  /*0020*/  ULDC.64 UR8, c[0x0][0x208] ;  /* 0x0000820000087ab9 */ /* 0x000fe20000000a00 */
[----:B------:R-:W-:Y:S01]  /*0030*/  ULDC.64 UR6, c[0x0][0x220] ;  /* 0x0000880000067ab9 */ /* 0x000fe20000000a00 */
[----:B0-----:R-:W-:Y:S01]  /*0040*/  VIADD R1, R1, 0xffffffe0 ;  /* 0xffffffe001017836 */ /* 0x001fe20000000000 */
[----:B-1----:R0:W2:Y:S01]  /*0050*/  LDG.E R3, desc[UR8][R2.64] ;  /* 0x0000000802037981 */ /* 0x0020a2000c1e1900 */
[----:B------:R-:W-:Y:S01]  /*0060*/  USHF.R.U32.HI UR4, URZ, 0x1f, UR6 ;  /* 0x0000001f3f047899 */ /* 0x000fe20008011606 */
[----:B------:R-:W-:Y:S01]  /*0070*/  BSSY B0, `(.L_x_0) ;  /* 0x0000070000007945 */ /* 0x000fe20003800000 */
[----:B------:R-:W1:Y:S02]  /*0080*/  S2R R0, SR_TID.X ;  /* 0x0000000000007919 */ /* 0x000e640000002100 */
[----:B------:R-:W-:-:S02]  /*0090*/  ULOP3.LUT UR5, UR4, UR6, URZ, 0xc0, !UPT ;  /* 0x0000000604057292 */ /* 0x000fc4000f8ec03f */
[----:B------:R-:W-:Y:S01]  /*00a0*/  UIADD3 UR4, UR4, UR6, URZ ;  /* 0x0000000604047290 */ /* 0x000fe2000fffe03f */
[----:B------:R-:W3:Y:S01]  /*00b0*/  S2R R5, SR_CTAID.X ;  /* 0x0000000000057919 */ /* 0x000ee20000002500 */
[----:B------:R-:W-:-:S04]  /*00c0*/  UIADD3 UR5, -UR5, URZ, URZ ;  /* 0x0000003f05057290 */ /* 0x000fc8000fffe13f */
[----:B------:R-:W-:-:S04]  /*00d0*/  ULEA.HI.SX32 UR4, UR4, UR5, 0x1f ;  /* 0x0000000504047291 */ /* 0x000fc8000f8ffa3f */
[----:B------:R-:W-:-:S06]  /*00e0*/  UIADD3 UR5, UR4, -UR7, URZ ;  /* 0x8000000704057290 */ /* 0x000fcc000fffe03f */
[----:B------:R-:W-:Y:S01]  /*00f0*/  I2FP.F32.S32 R7, UR5 ;  /* 0x0000000500077c45 */ /* 0x000fe20008201400 */
[----:B------:R-:W-:-:S03]  /*0100*/  ULDC UR5, c[0x0][0x228] ;  /* 0x00008a0000057ab9 */ /* 0x000fc60000000800 */
[C---:B------:R-:W-:Y:S02]  /*0110*/  FSETP.GT.AND P0, PT, |R7|.reuse, 8.50705917302346158658e+37, PT ;  /* 0x7e8000000700780b */ /* 0x040fe40003f04200 */
[----:B------:R-:W-:Y:S01]  /*0120*/  FSETP.GEU.AND P1, PT, |R7|, 1.175494350822287508e-38, PT ;  /* 0x008000000700780b */ /* 0x000fe20003f2e200 */
[----:B-1----:R-:W-:-:S10]  /*0130*/  IMAD.SHL.U32 R0, R0, 0x2, RZ ;  /* 0x0000000200007824 */ /* 0x002fd400078e00ff */
[----:B------:R-:W-:Y:S01]  /*0140*/  @P0 FMUL R7, R7, 0.25 ;  /* 0x3e80000007070820 */ /* 0x000fe20000400000 */
[----:B------:R-:W-:-:S03]  /*0150*/  LOP3.LUT R0, R0, 0xfe, RZ, 0xc0, !PT ;  /* 0x000000fe00007812 */ /* 0x000fc600078ec0ff */
[----:B------:R-:W-:Y:S02]  /*0160*/  @!P1 FMUL R7, R7, 16777216 ;  /* 0x4b80000007079820 */ /* 0x000fe40000400000 */
[----:B---3--:R-:W-:Y:S02]  /*0170*/  IMAD R6, R5, 0x100, R0 ;  /* 0x0000010005067824 */ /* 0x008fe400078e0200 */
[----:B0-----:R-:W0:Y:S03]  /*0180*/  MUFU.RCP R2, R7 ;  /* 0x0000000700027308 */ /* 0x001e260000001000 */
[----:B------:R-:W-:Y:S02]  /*0190*/  I2FP.F32.S32 R0, R6 ;  /* 0x0000000600007245 */ /* 0x000fe40000201400 */
[----:B------:R-:W-:-:S03]  /*01a0*/  IADD3 R4, R6, 0x1, RZ ;  /* 0x0000000106047810 */ /* 0x000fc60007ffe0ff */
[----:B------:R-:W-:Y:S01]  /*01b0*/  FMUL R5, R0, -9.2103404998779296875 ;  /* 0xc1135d8e00057820 */ /* 0x000fe20000400000 */
[----:B------:R-:W-:-:S03]  /*01c0*/  I2FP.F32.S32 R0, R4 ;  /* 0x0000000400007245 */ /* 0x000fc60000201400 */
[----:B------:R-:W-:-:S04]  /*01d0*/  @P0 FMUL R5, R5, 0.25 ;  /* 0x3e80000005050820 */ /* 0x000fc80000400000 */
[----:B------:R-:W-:-:S04]  /*01e0*/  @!P1 FMUL R5, R5, 16777216 ;  /* 0x4b80000005059820 */ /* 0x000fc80000400000 */
[----:B0-----:R-:W-:-:S04]  /*01f0*/  FMUL R5, R2, R5 ;  /* 0x0000000502057220 */ /* 0x001fc80000400000 */
[----:B------:R-:W-:Y:S01]  /*0200*/  FMUL R8, R5, 1.4426950216293334961 ;  /* 0x3fb8aa3b05087820 */ /* 0x000fe20000400000 */
[----:B------:R-:W-:-:S04]  /*0210*/  FMUL R5, R0, -9.2103404998779296875 ;  /* 0xc1135d8e00057820 */ /* 0x000fc80000400000 */
[----:B------:R-:W-:Y:S01]  /*0220*/  FSETP.GEU.AND P2, PT, R8, -126, PT ;  /* 0xc2fc00000800780b */ /* 0x000fe20003f4e000 */
[----:B------:R-:W-:-:S04]  /*0230*/  @P0 FMUL R5, R5, 0.25 ;  /* 0x3e80000005050820 */ /* 0x000fc80000400000 */
[----:B------:R-:W-:-:S04]  /*0240*/  @!P1 FMUL R5, R5, 16777216 ;  /* 0x4b80000005059820 */ /* 0x000fc80000400000 */
[----:B------:R-:W-:Y:S01]  /*0250*/  FMUL R0, R2, R5 ;  /* 0x0000000502007220 */ /* 0x000fe20000400000 */
[----:B------:R-:W-:-:S03]  /*0260*/  I2FP.F32.S32 R5, UR5 ;  /* 0x0000000500057c45 */ /* 0x000fc60008201400 */
[----:B------:R-:W-:Y:S01]  /*0270*/  @!P2 FMUL R8, R8, 0.5 ;  /* 0x3f0000000808a820 */ /* 0x000fe20000400000 */
[----:B------:R-:W-:-:S03]  /*0280*/  FMUL R7, R0, 1.4426950216293334961 ;  /* 0x3fb8aa3b00077820 */ /* 0x000fc60000400000 */
[----:B------:R-:W0:Y:S02]  /*0290*/  MUFU.EX2 R10, R8 ;  /* 0x00000008000a7308 */ /* 0x000e240000000800 */
[----:B0-----:R-:W-:Y:S01]  /*02a0*/  @!P2 FMUL R10, R10, R10 ;  /* 0x0000000a0a0aa220 */ /* 0x001fe20000400000 */
[----:B------:R-:W-:-:S13]  /*02b0*/  FSETP.GEU.AND P2, PT, R7, -126, PT ;  /* 0xc2fc00000700780b */ /* 0x000fda0003f4e000 */
[----:B------:R-:W-:-:S04]  /*02c0*/  @!P2 FMUL R7, R7, 0.5 ;  /* 0x3f0000000707a820 */ /* 0x000fc80000400000 */
[----:B------:R-:W0:Y:S02]  /*02d0*/  MUFU.EX2 R8, R7 ;  /* 0x0000000700087308 */ /* 0x000e240000000800 */
[----:B0-----:R-:W-:Y:S01]  /*02e0*/  @!P2 FMUL R8, R8, R8 ;  /* 0x000000080808a220 */ /* 0x001fe20000400000 */
[----:B--2---:R-:W-:-:S04]  /*02f0*/  FMUL R3, R3, 1000 ;  /* 0x447a000003037820 */ /* 0x004fc80000400000 */
[----:B------:R-:W-:-:S04]  /*0300*/  FMUL R10, R3, R10 ;  /* 0x0000000a030a7220 */ /* 0x000fc80000400000 */
[----:B------:R-:W-:-:S04]  /*0310*/  FMUL R0, R10, R5 ;  /* 0x000000050a007220 */ /* 0x000fc80000400000 */
[C---:B------:R-:W-:Y:S01]  /*0320*/  FMUL R9, R0.reuse, 0.63661974668502807617 ;  /* 0x3f22f98300097820 */ /* 0x040fe20000400000 */
[----:B------:R-:W-:-:S05]  /*0330*/  FADD.FTZ R12, |R0|, -RZ ;  /* 0x800000ff000c7221 */ /* 0x000fca0000010200 */
[----:B------:R-:W0:Y:S01]  /*0340*/  F2I.FTZ.NTZ R9, R9 ;  /* 0x0000000900097305 */ /* 0x000e220000213100 */
[----:B------:R-:W-:Y:S02]  /*0350*/  FSETP.GE.AND P3, PT, R12, 105615, PT ;  /* 0x47ce47800c00780b */ /* 0x000fe40003f66000 */
[----:B0-----:R-:W-:-:S05]  /*0360*/  I2FP.F32.S32 R11, R9 ;  /* 0x00000009000b7245 */ /* 0x001fca0000201400 */
[----:B------:R-:W-:-:S04]  /*0370*/  FFMA.FTZ R10, R11, -1.5707962512969970703, R0 ;  /* 0xbfc90fda0b0a7823 */ /* 0x000fc80000010000 */
[----:B------:R-:W-:-:S04]  /*0380*/  FFMA.FTZ R10, R11, -7.5497894158615963534e-08, R10 ;  /* 0xb3a221680b0a7823 */ /* 0x000fc8000001000a */
[----:B------:R-:W-:Y:S01]  /*0390*/  FFMA.FTZ R13, R11, -5.3903029534742383927e-15, R10 ;  /* 0xa7c234c50b0d7823 */ /* 0x000fe2000001000a */
[----:B------:R-:W-:Y:S06]  /*03a0*/  @!P3 BRA `(.L_x_1) ;  /* 0x0000000000f0b947 */ /* 0x000fec0003800000 */
[----:B------:R-:W-:-:S13]  /*03b0*/  FSETP.NEU.AND P2, PT, R12, +INF , PT ;  /* 0x7f8000000c00780b */ /* 0x000fda0003f4d000 */
[----:B------:R-:W-:Y:S01]  /*03c0*/  @!P2 FMUL.FTZ R13, RZ, R0 ;  /* 0x00000000ff0da220 */ /* 0x000fe20000410000 */
[----:B------:R-:W-:Y:S01]  /*03d0*/  @!P2 IMAD.MOV.U32 R9, RZ, RZ, RZ ;  /* 0x000000ffff09a224 */ /* 0x000fe200078e00ff */
[----:B------:R-:W-:Y:S06]  /*03e0*/  @!P2 BRA `(.L_x_1) ;  /* 0x0000000000e0a947 */ /* 0x000fec0003800000 */
[----:B------:R-:W-:Y:S01]  /*03f0*/  SHF.R.U32.HI R7, RZ, 0x17, R0 ;  /* 0x00000017ff077819 */ /* 0x000fe20000011600 */
[----:B------:R-:W-:Y:S01]  /*0400*/  IMAD.SHL.U32 R10, R0, 0x100, RZ ;  /* 0x00000100000a7824 */ /* 0x000fe200078e00ff */
[----:B------:R-:W-:Y:S01]  /*0410*/  ULDC.64 UR6, c[0x4][0x8] ;  /* 0x0100020000067ab9 */ /* 0x000fe20000000a00 */
[----:B------:R-:W-:Y:S01]  /*0420*/  IMAD.MOV.U32 R13, RZ, RZ, RZ ;  /* 0x000000ffff0d7224 */ /* 0x000fe200078e00ff */
[----:B------:R-:W-:Y:S01]  /*0430*/  LOP3.LUT R9, R7, 0xe0, RZ, 0xc0, !PT ;  /* 0x000000e007097812 */ /* 0x000fe200078ec0ff */
[----:B------:R-:W-:Y:S01]  /*0440*/  IMAD.MOV.U32 R16, RZ, RZ, -0x1 ;  /* 0xffffffffff107424 */ /* 0x000fe200078e00ff */
[----:B------:R-:W-:Y:S01]  /*0450*/  LOP3.LUT R15, R10, 0x80000000, RZ, 0xfc, !PT ;  /* 0x800000000a0f7812 */ /* 0x000fe200078efcff */
[----:B------:R-:W-:Y:S01]  /*0460*/  IMAD.MOV.U32 R17, RZ, RZ, R1 ;  /* 0x000000ffff117224 */ /* 0x000fe200078e0001 */
[----:B------:R-:W-:-:S04]  /*0470*/  IADD3 R9, R9, -0x80, RZ ;  /* 0xffffff8009097810 */ /* 0x000fc80007ffe0ff */
[----:B------:R-:W-:-:S07]  /*0480*/  SHF.R.U32.HI R14, RZ, 0x5, R9 ;  /* 0x00000005ff0e7819 */ /* 0x000fce0000011609 */
.L_x_2:
[----:B------:R-:W-:Y:S01]  /*0490*/  IMAD.U32 R10, RZ, RZ, UR6 ;  /* 0x00000006ff0a7e24 */ /* 0x000fe2000f8e00ff */
[----:B------:R-:W-:-:S05]  /*04a0*/  MOV R11, UR7 ;  /* 0x00000007000b7c02 */ /* 0x000fca0008000f00 */
[----:B------:R0:W2:Y:S01]  /*04b0*/  LDG.E.CONSTANT R12, desc[UR8][R10.64] ;  /* 0x000000080a0c7981 */ /* 0x0000a2000c1e9900 */
[----:B------:R-:W-:Y:S01]  /*04c0*/  VIADD R16, R16, 0x1 ;  /* 0x0000000110107836 */ /* 0x000fe20000000000 */
[----:B------:R-:W-:-:S04]  /*04d0*/  UIADD3 UR6, UP0, UR6, 0x4, URZ ;  /* 0x0000000406067890 */ /* 0x000fc8000ff1e03f */
[----:B------:R-:W-:Y:S01]  /*04e0*/  ISETP.GE.U32.AND P2, PT, R16, 0x5, PT ;  /* 0x000000051000780c */ /* 0x000fe20003f46070 */
[----:B------:R-:W-:Y:S01]  /*04f0*/  UIADD3.X UR7, URZ, UR7, URZ, UP0, !UPT ;  /* 0x000000073f077290 */ /* 0x000fe200087fe43f */
[----:B0-----:R-:W-:Y:S02]  /*0500*/  IMAD.MOV.U32 R10, RZ, RZ, R13 ;  /* 0x000000ffff0a7224 */ /* 0x001fe400078e000d */
[----:B------:R-:W-:Y:S02]  /*0510*/  IMAD.MOV.U32 R11, RZ, RZ, RZ ;  /* 0x000000ffff0b7224 */ /* 0x000fe400078e00ff */
[----:B--2---:R-:W-:-:S05]  /*0520*/  IMAD.WIDE.U32 R12, R15, R12, R10 ;  /* 0x0000000c0f0c7225 */ /* 0x004fca00078e000a */
[----:B------:R0:W-:Y:S02]  /*0530*/  STL [R17], R12 ;  /* 0x0000000c11007387 */ /* 0x0001e40000100800 */
[----:B0-----:R-:W-:Y:S01]  /*0540*/  IADD3 R17, R17, 0x4, RZ ;  /* 0x0000000411117810 */ /* 0x001fe20007ffe0ff */
[----:B------:R-:W-:Y:S06]  /*0550*/  @!P2 BRA `(.L_x_2) ;  /* 0xfffffffc00cca947 */ /* 0x000fec000383ffff */
[----:B------:R-:W-:Y:S01]  /*0560*/  LOP3.LUT P2, R10, R7, 0x1f, RZ, 0xc0, !PT ;  /* 0x0000001f070a7812 */ /* 0x000fe2000784c0ff */
[----:B------:R-:W-:Y:S01]  /*0570*/  IMAD R14, R14, -0x4, R1 ;  /* 0xfffffffc0e0e7824 */ /* 0x000fe200078e0201 */
[----:B------:R0:W-:Y:S04]  /*0580*/  STL [R1+0x18], R13 ;  /* 0x0000180d01007387 */ /* 0x0001e80000100800 */
[----:B------:R-:W2:Y:S04]  /*0590*/  LDL R7, [R14+0x18] ;  /* 0x000018000e077983 */ /* 0x000ea80000100800 */
[----:B------:R-:W3:Y:S04]  /*05a0*/  LDL R9, [R14+0x14] ;  /* 0x000014000e097983 */ /* 0x000ee80000100800 */
[----:B------:R-:W4:Y:S01]  /*05b0*/  @P2 LDL R15, [R14+0x10] ;  /* 0x000010000e0f2983 */ /* 0x000f220000100800 */
[----:B------:R-:W-:Y:S01]  /*05c0*/  @P2 IADD3 R12, -R10, 0x20, RZ ;  /* 0x000000200a0c2810 */ /* 0x000fe20007ffe1ff */
[----:B------:R-:W-:Y:S01]  /*05d0*/  UMOV UR6, 0x54442d19 ;  /* 0x54442d1900067882 */ /* 0x000fe20000000000 */
[----:B------:R-:W-:Y:S01]  /*05e0*/  UMOV UR7, 0x3bf921fb ;  /* 0x3bf921fb00077882 */ /* 0x000fe20000000000 */
[----:B--2---:R-:W-:-:S02]  /*05f0*/  @P2 SHF.L.U32 R11, R7, R10, RZ ;  /* 0x0000000a070b2219 */ /* 0x004fc400000006ff */
[----:B---3--:R-:W-:Y:S02]  /*0600*/  @P2 SHF.R.U32.HI R16, RZ, R12, R9 ;  /* 0x0000000cff102219 */ /* 0x008fe40000011609 */
[----:B------:R-:W-:Y:S02]  /*0610*/  @P2 SHF.L.U32 R10, R9, R10, RZ ;  /* 0x0000000a090a2219 */ /* 0x000fe400000006ff */
[----:B----4-:R-:W-:Y:S01]  /*0620*/  @P2 SHF.R.U32.HI R15, RZ, R12, R15 ;  /* 0x0000000cff0f2219 */ /* 0x010fe2000001160f */
[----:B------:R-:W-:-:S04]  /*0630*/  @P2 IMAD.IADD R7, R11, 0x1, R16 ;  /* 0x000000010b072824 */ /* 0x000fc800078e0210 */
[----:B------:R-:W-:Y:S01]  /*0640*/  @P2 IMAD.IADD R9, R10, 0x1, R15 ;  /* 0x000000010a092824 */ /* 0x000fe200078e020f */
[--C-:B------:R-:W-:Y:S02]  /*0650*/  SHF.R.S32.HI R10, RZ, 0x1d, R7.reuse ;  /* 0x0000001dff0a7819 */ /* 0x100fe40000011407 */
[--C-:B------:R-:W-:Y:S02]  /*0660*/  SHF.R.U32.HI R14, RZ, 0x1d, R7.reuse ;  /* 0x0000001dff0e7819 */ /* 0x100fe40000011607 */
[C---:B------:R-:W-:Y:S02]  /*0670*/  SHF.L.U32 R12, R9.reuse, 0x2, RZ ;  /* 0x00000002090c7819 */ /* 0x040fe400000006ff */
[----:B------:R-:W-:Y:S02]  /*0680*/  SGXT R10, R10, 0x1 ;  /* 0x000000010a0a781a */ /* 0x000fe40000000200 */
[----:B------:R-:W-:Y:S02]  /*0690*/  SHF.L.U32.HI R9, R9, 0x2, R7 ;  /* 0x0000000209097819 */ /* 0x000fe40000010607 */
[----:B------:R-:W-:-:S02]  /*06a0*/  LOP3.LUT R12, R10, R12, RZ, 0x3c, !PT ;  /* 0x0000000c0a0c7212 */ /* 0x000fc400078e3cff */
[----:B0-----:R-:W-:Y:S02]  /*06b0*/  LOP3.LUT R13, R10, R9, RZ, 0x3c, !PT ;  /* 0x000000090a0d7212 */ /* 0x001fe400078e3cff */
[----:B------:R-:W-:Y:S02]  /*06c0*/  ISETP.GE.AND P2, PT, R0, RZ, PT ;  /* 0x000000ff0000720c */ /* 0x000fe40003f46270 */
[----:B------:R-:W0:Y:S01]  /*06d0*/  I2F.F64.S64 R10, R12 ;  /* 0x0000000c000a7312 */ /* 0x000e220000301c00 */
[----:B------:R-:W-:Y:S02]  /*06e0*/  SGXT.U32 R14, R14, 0x1 ;  /* 0x000000010e0e781a */ /* 0x000fe40000000000 */
[----:B------:R-:W-:Y:S02]  /*06f0*/  LOP3.LUT R0, R9, R0, RZ, 0x3c, !PT ;  /* 0x0000000009007212 */ /* 0x000fe400078e3cff */
[----:B------:R-:W-:Y:S02]  /*0700*/  LEA.HI R9, R7, R14, RZ, 0x2 ;  /* 0x0000000e07097211 */ /* 0x000fe400078f10ff */
[----:B------:R-:W-:-:S03]  /*0710*/  ISETP.GE.AND P3, PT, R0, RZ, PT ;  /* 0x000000ff0000720c */ /* 0x000fc60003f66270 */
[----:B------:R-:W-:-:S04]  /*0720*/  IMAD.MOV R0, RZ, RZ, -R9 ;  /* 0x000000ffff007224 */ /* 0x000fc800078e0a09 */
[----:B------:R-:W-:Y:S01]  /*0730*/  @!P2 IMAD.MOV.U32 R9, RZ, RZ, R0 ;  /* 0x000000ffff09a224 */ /* 0x000fe200078e0000 */
[----:B0-----:R-:W-:-:S10]  /*0740*/  DMUL R10, R10, UR6 ;  /* 0x000000060a0a7c28 */ /* 0x001fd40008000000 */
[----:B------:R-:W0:Y:S02]  /*0750*/  F2F.F32.F64 R10, R10 ;  /* 0x0000000a000a7310 */ /* 0x000e240000301000 */
[----:B0-----:R-:W-:-:S07]  /*0760*/  FSEL R13, -R10, R10, !P3 ;  /* 0x0000000a0a0d7208 */ /* 0x001fce0005800100 */
.L_x_1:
[----:B------:R-:W-:Y:S05]  /*0770*/  BSYNC B0 ;  /* 0x0000000000007941 */ /* 0x000fea0003800000 */
.L_x_0:
[----:B------:R-:W-:Y:S01]  /*0780*/  LOP3.LUT R0, R9, 0x1, RZ, 0xc0, !PT ;  /* 0x0000000109007812 */ /* 0x000fe200078ec0ff */
[----:B------:R-:W-:Y:S01]  /*0790*/  FMUL R8, R3, R8 ;  /* 0x0000000803087220 */ /* 0x000fe20000400000 */
[----:B------:R-:W-:Y:S01]  /*07a0*/  FMUL.FTZ R15, R13, R13 ;  /* 0x0000000d0d0f7220 */ /* 0x000fe20000410000 */
[----:B------:R-:W-:Y:S01]  /*07b0*/  IMAD.MOV.U32 R11, RZ, RZ, 0x3c0885e4 ;  /* 0x3c0885e4ff0b7424 */ /* 0x000fe200078e00ff */
[----:B------:R-:W-:Y:S01]  /*07c0*/  ISETP.NE.U32.AND P3, PT, R0, 0x1, PT ;  /* 0x000000010000780c */ /* 0x000fe20003f65070 */
[----:B------:R-:W-:Y:S01]  /*07d0*/  FMUL R7, R5, R8 ;  /* 0x0000000805077220 */ /* 0x000fe20000400000 */
[----:B------:R-:W-:Y:S01]  /*07e0*/  MOV R0, 0xb94d4153 ;  /* 0xb94d415300007802 */ /* 0x000fe20000000f00 */
[----:B------:R-:W-:Y:S01]  /*07f0*/  BSSY B0, `(.L_x_3) ;  /* 0x0000052000007945 */ /* 0x000fe20003800000 */
[----:B------:R-:W-:Y:S01]  /*0800*/  LOP3.LUT P2, RZ, R9, 0x2, RZ, 0xc0, !PT ;  /* 0x0000000209ff7812 */ /* 0x000fe2000784c0ff */
[----:B------:R-:W-:-:S06]  /*0810*/  FMUL R8, R7, 0.63661974668502807617 ;  /* 0x3f22f98307087820 */ /* 0x000fcc0000400000 */
[----:B------:R-:W0:Y:S02]  /*0820*/  F2I.FTZ.NTZ R8, R8 ;  /* 0x0000000800087305 */ /* 0x000e240000213100 */
[----:B------:R-:W-:Y:S01]  /*0830*/  @!P3 IMAD.MOV.U32 R10, RZ, RZ, 0x37cbac00 ;  /* 0x37cbac00ff0ab424 */ /* 0x000fe200078e00ff */
[----:B------:R-:W-:-:S03]  /*0840*/  @!P3 MOV R11, 0x3d2aaabb ;  /* 0x3d2aaabb000bb802 */ /* 0x000fc60000000f00 */
[C---:B------:R-:W-:Y:S01]  /*0850*/  @!P3 FFMA.FTZ R0, R15.reuse, R10, -0.0013887860113754868507 ;  /* 0xbab607ed0f00b423 */ /* 0x040fe2000001000a */
[----:B------:R-:W-:Y:S02]  /*0860*/  IMAD.MOV.U32 R10, RZ, RZ, -0x41d55558 ;  /* 0xbe2aaaa8ff0a7424 */ /* 0x000fe400078e00ff */
[----:B------:R-:W-:Y:S02]  /*0870*/  @!P3 IMAD.MOV.U32 R10, RZ, RZ, -0x41000001 ;  /* 0xbeffffffff0ab424 */ /* 0x000fe400078e00ff */
[----:B------:R-:W-:Y:S01]  /*0880*/  FFMA.FTZ R11, R15, R0, R11 ;  /* 0x000000000f0b7223 */ /* 0x000fe2000001000b */
[----:B------:R-:W-:Y:S01]  /*0890*/  FSEL R0, R13, 1, P3 ;  /* 0x3f8000000d007808 */ /* 0x000fe20001800000 */
[----:B------:R-:W-:Y:S02]  /*08a0*/  FADD.FTZ R13, |R7|, -RZ ;  /* 0x800000ff070d7221 */ /* 0x000fe40000010200 */
[C---:B------:R-:W-:Y:S01]  /*08b0*/  FFMA.FTZ R11, R15.reuse, R11, R10 ;  /* 0x0000000b0f0b7223 */ /* 0x040fe2000001000a */
[----:B0-----:R-:W-:Y:S01]  /*08c0*/  I2FP.F32.S32 R12, R8 ;  /* 0x00000008000c7245 */ /* 0x001fe20000201400 */
[----:B------:R-:W-:Y:S01]  /*08d0*/  FFMA.FTZ R15, R15, R0, RZ ;  /* 0x000000000f0f7223 */ /* 0x000fe200000100ff */
[----:B------:R-:W-:-:S03]  /*08e0*/  FSETP.GE.AND P3, PT, R13, 105615, PT ;  /* 0x47ce47800d00780b */ /* 0x000fc60003f66000 */
[----:B------:R-:W-:Y:S01]  /*08f0*/  FFMA.FTZ R9, R12, -1.5707962512969970703, R7 ;  /* 0xbfc90fda0c097823 */ /* 0x000fe20000010007 */
[----:B------:R-:W-:-:S03]  /*0900*/  FFMA.FTZ R0, R15, R11, R0 ;  /* 0x0000000b0f007223 */ /* 0x000fc60000010000 */
[----:B------:R-:W-:Y:S01]  /*0910*/  FFMA.FTZ R9, R12, -7.5497894158615963534e-08, R9 ;  /* 0xb3a221680c097823 */ /* 0x000fe20000010009 */
[----:B------:R-:W-:-:S03]  /*0920*/  @P2 FFMA.FTZ R0, R0, -1, RZ ;  /* 0xbf80000000002823 */ /* 0x000fc600000100ff */
[----:B------:R-:W-:Y:S02]  /*0930*/  FFMA.FTZ R9, R12, -5.3903029534742383927e-15, R9 ;  /* 0xa7c234c50c097823 */ /* 0x000fe40000010009 */
[----:B------:R-:W-:Y:S05]  /*0940*/  @!P3 BRA `(.L_x_4) ;  /* 0x0000000000f0b947 */ /* 0x000fea0003800000 */
[----:B------:R-:W-:-:S13]  /*0950*/  FSETP.NEU.AND P2, PT, R13, +INF , PT ;  /* 0x7f8000000d00780b */ /* 0x000fda0003f4d000 */
[----:B------:R-:W-:Y:S01]  /*0960*/  @!P2 FMUL.FTZ R9, RZ, R7 ;  /* 0x00000007ff09a220 */ /* 0x000fe20000410000 */
[----:B------:R-:W-:Y:S01]  /*0970*/  @!P2 MOV R8, RZ ;  /* 0x000000ff0008a202 */ /* 0x000fe20000000f00 */
        /* <DEDUP_REMOVED lines=11> */
.L_x_5:
[----:B------:R-:W-:Y:S01]  /*0a30*/  MOV R8, UR6 ;  /* 0x0000000600087c02 */ /* 0x000fe20008000f00 */
[----:B------:R-:W-:-:S05]  /*0a40*/  IMAD.U32 R9, RZ, RZ, UR7 ;  /* 0x00000007ff097e24 */ /* 0x000fca000f8e00ff */
[----:B------:R0:W2:Y:S01]  /*0a50*/  LDG.E.CONSTANT R10, desc[UR8][R8.64] ;  /* 0x00000008080a7981 */ /* 0x0000a2000c1e9900 */
[----:B------:R-:W-:Y:S01]  /*0a60*/  VIADD R15, R15, 0x1 ;  /* 0x000000010f0f7836 */ /* 0x000fe20000000000 */
[----:B------:R-:W-:-:S04]  /*0a70*/  UIADD3 UR6, UP0, UR6, 0x4, URZ ;  /* 0x0000000406067890 */ /* 0x000fc8000ff1e03f */
[----:B------:R-:W-:Y:S01]  /*0a80*/  ISETP.GE.U32.AND P2, PT, R15, 0x5, PT ;  /* 0x000000050f00780c */ /* 0x000fe20003f46070 */
[----:B------:R-:W-:Y:S01]  /*0a90*/  UIADD3.X UR7, URZ, UR7, URZ, UP0, !UPT ;  /* 0x000000073f077290 */ /* 0x000fe200087fe43f */
[----:B0-----:R-:W-:Y:S01]  /*0aa0*/  HFMA2.MMA R9, -RZ, RZ, 0, 0 ;  /* 0x00000000ff097435 */ /* 0x001fe200000001ff */
[----:B------:R-:W-:-:S07]  /*0ab0*/  IMAD.MOV.U32 R8, RZ, RZ, R11 ;  /* 0x000000ffff087224 */ /* 0x000fce00078e000b */
[----:B--2---:R-:W-:-:S05]  /*0ac0*/  IMAD.WIDE.U32 R10, R13, R10, R8 ;  /* 0x0000000a0d0a7225 */ /* 0x004fca00078e0008 */
[----:B------:R0:W-:Y:S02]  /*0ad0*/  STL [R17], R10 ;  /* 0x0000000a11007387 */ /* 0x0001e40000100800 */
[----:B0-----:R-:W-:Y:S01]  /*0ae0*/  VIADD R17, R17, 0x4 ;  /* 0x0000000411117836 */ /* 0x001fe20000000000 */
        /* <DEDUP_REMOVED lines=13> */
[----:B----4-:R-:W-:Y:S02]  /*0bc0*/  @P2 SHF.R.U32.HI R16, RZ, R13, R16 ;  /* 0x0000000dff102219 */ /* 0x010fe40000011610 */
[----:B------:R-:W-:-:S03]  /*0bd0*/  @P2 IADD3 R8, R12, R15, RZ ;  /* 0x0000000f0c082210 */ /* 0x000fc60007ffe0ff */
[----:B------:R-:W-:Y:S01]  /*0be0*/  @P2 IMAD.IADD R10, R9, 0x1, R16 ;  /* 0x00000001090a2824 */ /* 0x000fe200078e0210 */
[--C-:B------:R-:W-:Y:S02]  /*0bf0*/  SHF.R.S32.HI R9, RZ, 0x1d, R8.reuse ;  /* 0x0000001dff097819 */ /* 0x100fe40000011408 */
[----:B------:R-:W-:Y:S01]  /*0c00*/  ISETP.GE.AND P2, PT, R7, RZ, PT ;  /* 0x000000ff0700720c */ /* 0x000fe20003f46270 */
[C---:B------:R-:W-:Y:S01]  /*0c10*/  IMAD.SHL.U32 R12, R10.reuse, 0x4, RZ ;  /* 0x000000040a0c7824 */ /* 0x040fe200078e00ff */
[----:B------:R-:W-:Y:S02]  /*0c20*/  SGXT R9, R9, 0x1 ;  /* 0x000000010909781a */ /* 0x000fe40000000200 */
[----:B------:R-:W-:Y:S02]  /*0c30*/  SHF.L.U32.HI R14, R10, 0x2, R8 ;  /* 0x000000020a0e7819 */ /* 0x000fe40000010608 */
[C---:B------:R-:W-:Y:S02]  /*0c40*/  LOP3.LUT R12, R9.reuse, R12, RZ, 0x3c, !PT ;  /* 0x0000000c090c7212 */ /* 0x040fe400078e3cff */
[----:B------:R-:W-:-:S02]  /*0c50*/  LOP3.LUT R13, R9, R14, RZ, 0x3c, !PT ;  /* 0x0000000e090d7212 */ /* 0x000fc400078e3cff */
[----:B------:R-:W-:Y:S02]  /*0c60*/  SHF.R.U32.HI R9, RZ, 0x1d, R8 ;  /* 0x0000001dff097819 */ /* 0x000fe40000011608 */
[----:B0-----:R-:W0:Y:S01]  /*0c70*/  I2F.F64.S64 R10, R12 ;  /* 0x0000000c000a7312 */ /* 0x001e220000301c00 */
[----:B------:R-:W-:Y:S02]  /*0c80*/  LOP3.LUT R7, R14, R7, RZ, 0x3c, !PT ;  /* 0x000000070e077212 */ /* 0x000fe400078e3cff */
[----:B------:R-:W-:Y:S02]  /*0c90*/  SGXT.U32 R9, R9, 0x1 ;  /* 0x000000010909781a */ /* 0x000fe40000000000 */
[----:B------:R-:W-:Y:S02]  /*0ca0*/  ISETP.GE.AND P3, PT, R7, RZ, PT ;  /* 0x000000ff0700720c */ /* 0x000fe40003f66270 */
[----:B------:R-:W-:-:S04]  /*0cb0*/  LEA.HI R8, R8, R9, RZ, 0x2 ;  /* 0x0000000908087211 */ /* 0x000fc800078f10ff */
[----:B------:R-:W-:Y:S01]  /*0cc0*/  IADD3 R7, -R8, RZ, RZ ;  /* 0x000000ff08077210 */ /* 0x000fe20007ffe1ff */
[----:B0-----:R-:W-:-:S04]  /*0cd0*/  DMUL R10, R10, UR6 ;  /* 0x000000060a0a7c28 */ /* 0x001fc80008000000 */
[----:B------:R-:W-:-:S06]  /*0ce0*/  @!P2 IMAD.MOV.U32 R8, RZ, RZ, R7 ;  /* 0x000000ffff08a224 */ /* 0x000fcc00078e0007 */
[----:B------:R-:W0:Y:S02]  /*0cf0*/  F2F.F32.F64 R10, R10 ;  /* 0x0000000a000a7310 */ /* 0x000e240000301000 */
[----:B0-----:R-:W-:-:S07]  /*0d00*/  FSEL R9, -R10, R10, !P3 ;  /* 0x0000000a0a097208 */ /* 0x001fce0005800100 */
.L_x_4:
[----:B------:R-:W-:Y:S05]  /*0d10*/  BSYNC B0 ;  /* 0x0000000000007941 */ /* 0x000fea0003800000 */
.L_x_3:
[----:B------:R-:W-:Y:S02]  /*0d20*/  VIADD R7, R6, -UR4 ;  /* 0x8000000406077c36 */ /* 0x000fe40008000000 */
[----:B------:R-:W-:Y:S01]  /*0d30*/  FMUL.FTZ R17, R9, R9 ;  /* 0x0000000909117220 */ /* 0x000fe20000410000 */
[----:B------:R-:W-:Y:S02]  /*0d40*/  BSSY B0, `(.L_x_6) ;  /* 0x000006d000007945 */ /* 0x000fe40003800000 */
[----:B------:R-:W-:-:S05]  /*0d50*/  I2FP.F32.S32 R7, R7 ;  /* 0x0000000700077245 */ /* 0x000fca0000201400 */
[----:B------:R-:W-:-:S04]  /*0d60*/  FMUL R7, R7, -9.2103404998779296875 ;  /* 0xc1135d8e07077820 */ /* 0x000fc80000400000 */
[----:B------:R-:W-:-:S04]  /*0d70*/  @P0 FMUL R7, R7, 0.25 ;  /* 0x3e80000007070820 */ /* 0x000fc80000400000 */
[----:B------:R-:W-:-:S04]  /*0d80*/  @!P1 FMUL R7, R7, 16777216 ;  /* 0x4b80000007079820 */ /* 0x000fc80000400000 */
[----:B------:R-:W-:-:S04]  /*0d90*/  FMUL R7, R2, R7 ;  /* 0x0000000702077220 */ /* 0x000fc80000400000 */
[----:B------:R-:W-:Y:S01]  /*0da0*/  FMUL R10, R7, 1.4426950216293334961 ;  /* 0x3fb8aa3b070a7820 */ /* 0x000fe20000400000 */
[----:B------:R-:W-:-:S04]  /*0db0*/  IADD3 R7, R4, -UR4, RZ ;  /* 0x8000000404077c10 */ /* 0x000fc8000fffe0ff */
[----:B------:R-:W-:Y:S02]  /*0dc0*/  FSETP.GEU.AND P2, PT, R10, -126, PT ;  /* 0xc2fc00000a00780b */ /* 0x000fe40003f4e000 */
[----:B------:R-:W-:-:S05]  /*0dd0*/  I2FP.F32.S32 R7, R7 ;  /* 0x0000000700077245 */ /* 0x000fca0000201400 */
[----:B------:R-:W-:Y:S01]  /*0de0*/  FMUL R11, R7, -9.2103404998779296875 ;  /* 0xc1135d8e070b7820 */ /* 0x000fe20000400000 */
[----:B------:R-:W-:-:S03]  /*0df0*/  LOP3.LUT R7, R8, 0x1, RZ, 0xc0, !PT ;  /* 0x0000000108077812 */ /* 0x000fc600078ec0ff */
[----:B------:R-:W-:Y:S01]  /*0e00*/  @P0 FMUL R11, R11, 0.25 ;  /* 0x3e8000000b0b0820 */ /* 0x000fe20000400000 */
[----:B------:R-:W-:Y:S01]  /*0e10*/  ISETP.NE.U32.AND P0, PT, R7, 0x1, PT ;  /* 0x000000010700780c */ /* 0x000fe20003f05070 */
[----:B------:R-:W-:Y:S02]  /*0e20*/  @!P2 FMUL R10, R10, 0.5 ;  /* 0x3f0000000a0aa820 */ /* 0x000fe40000400000 */
[----:B------:R-:W-:Y:S01]  /*0e30*/  @!P1 FMUL R11, R11, 16777216 ;  /* 0x4b8000000b0b9820 */ /* 0x000fe20000400000 */
[----:B------:R-:W-:Y:S01]  /*0e40*/  LOP3.LUT P1, RZ, R8, 0x2, RZ, 0xc0, !PT ;  /* 0x0000000208ff7812 */ /* 0x000fe2000782c0ff */
[----:B------:R-:W0:Y:S02]  /*0e50*/  MUFU.EX2 R12, R10 ;  /* 0x0000000a000c7308 */ /* 0x000e240000000800 */
[----:B------:R-:W-:Y:S01]  /*0e60*/  FMUL R2, R2, R11 ;  /* 0x0000000b02027220 */ /* 0x000fe20000400000 */
[----:B------:R-:W-:-:S03]  /*0e70*/  IMAD.MOV.U32 R11, RZ, RZ, 0x3c0885e4 ;  /* 0x3c0885e4ff0b7424 */ /* 0x000fc600078e00ff */
[----:B------:R-:W-:Y:S01]  /*0e80*/  FMUL R13, R2, 1.4426950216293334961 ;  /* 0x3fb8aa3b020d7820 */ /* 0x000fe20000400000 */
[----:B------:R-:W-:Y:S02]  /*0e90*/  IMAD.MOV.U32 R2, RZ, RZ, -0x46b2bead ;  /* 0xb94d4153ff027424 */ /* 0x000fe400078e00ff */
[----:B------:R-:W-:Y:S02]  /*0ea0*/  @!P0 IMAD.MOV.U32 R11, RZ, RZ, 0x3d2aaabb ;  /* 0x3d2aaabbff0b8424 */ /* 0x000fe400078e00ff */
[----:B0-----:R-:W-:Y:S01]  /*0eb0*/  @!P2 FMUL R12, R12, R12 ;  /* 0x0000000c0c0ca220 */ /* 0x001fe20000400000 */
[----:B------:R-:W-:-:S03]  /*0ec0*/  FSETP.GEU.AND P2, PT, R13, -126, PT ;  /* 0xc2fc00000d00780b */ /* 0x000fc60003f4e000 */
[----:B------:R-:W-:-:S04]  /*0ed0*/  FMUL R12, R3, R12 ;  /* 0x0000000c030c7220 */ /* 0x000fc80000400000 */
[----:B------:R-:W-:Y:S01]  /*0ee0*/  FMUL R7, R5, R12 ;  /* 0x0000000c05077220 */ /* 0x000fe20000400000 */
[----:B------:R-:W-:-:S03]  /*0ef0*/  @!P0 MOV R12, 0x37cbac00 ;  /* 0x37cbac00000c8802 */ /* 0x000fc60000000f00 */
[C---:B------:R-:W-:Y:S01]  /*0f00*/  FMUL R10, R7.reuse, 0.63661974668502807617 ;  /* 0x3f22f983070a7820 */ /* 0x040fe20000400000 */
[----:B------:R-:W-:Y:S01]  /*0f10*/  FADD.FTZ R15, |R7|, -RZ ;  /* 0x800000ff070f7221 */ /* 0x000fe20000010200 */
[----:B------:R-:W-:Y:S01]  /*0f20*/  @!P0 FFMA.FTZ R2, R17, R12, -0.0013887860113754868507 ;  /* 0xbab607ed11028423 */ /* 0x000fe2000001000c */
[----:B------:R-:W-:Y:S01]  /*0f30*/  @!P2 FMUL R13, R13, 0.5 ;  /* 0x3f0000000d0da820 */ /* 0x000fe20000400000 */
[----:B------:R-:W-:Y:S01]  /*0f40*/  IMAD.MOV.U32 R12, RZ, RZ, -0x41d55558 ;  /* 0xbe2aaaa8ff0c7424 */ /* 0x000fe200078e00ff */
[----:B------:R-:W-:Y:S01]  /*0f50*/  @!P0 MOV R12, 0xbeffffff ;  /* 0xbeffffff000c8802 */ /* 0x000fe20000000f00 */
[----:B------:R-:W0:Y:S01]  /*0f60*/  F2I.FTZ.NTZ R10, R10 ;  /* 0x0000000a000a7305 */ /* 0x000e220000213100 */
[----:B------:R-:W-:Y:S01]  /*0f70*/  FFMA.FTZ R11, R17, R2, R11 ;  /* 0x00000002110b7223 */ /* 0x000fe2000001000b */
[----:B------:R-:W-:Y:S02]  /*0f80*/  FSEL R2, R9, 1, P0 ;  /* 0x3f80000009027808 */ /* 0x000fe40000000000 */
[----:B------:R-:W-:Y:S01]  /*0f90*/  FSETP.GE.AND P0, PT, R15, 105615, PT ;  /* 0x47ce47800f00780b */ /* 0x000fe20003f06000 */
[----:B------:R-:W-:-:S02]  /*0fa0*/  FFMA.FTZ R11, R17, R11, R12 ;  /* 0x0000000b110b7223 */ /* 0x000fc4000001000c */
[----:B------:R-:W-:Y:S01]  /*0fb0*/  FFMA.FTZ R17, R17, R2, RZ ;  /* 0x0000000211117223 */ /* 0x000fe200000100ff */
[----:B------:R-:W1:Y:S03]  /*0fc0*/  MUFU.EX2 R8, R13 ;  /* 0x0000000d00087308 */ /* 0x000e660000000800 */
[----:B------:R-:W-:Y:S01]  /*0fd0*/  FFMA.FTZ R2, R17, R11, R2 ;  /* 0x0000000b11027223 */ /* 0x000fe20000010002 */
[----:B0-----:R-:W-:-:S03]  /*0fe0*/  I2FP.F32.S32 R14, R10 ;  /* 0x0000000a000e7245 */ /* 0x001fc60000201400 */
[----:B------:R-:W-:Y:S02]  /*0ff0*/  @P1 FFMA.FTZ R2, R2, -1, RZ ;  /* 0xbf80000002021823 */ /* 0x000fe400000100ff */
[----:B------:R-:W-:Y:S01]  /*1000*/  FFMA.FTZ R9, R14, -1.5707962512969970703, R7 ;  /* 0xbfc90fda0e097823 */ /* 0x000fe20000010007 */
[----:B-1----:R-:W-:-:S03]  /*1010*/  @!P2 FMUL R8, R8, R8 ;  /* 0x000000080808a220 */ /* 0x002fc60000400000 */
        /* <DEDUP_REMOVED lines=9> */
[----:B------:R-:W-:Y:S01]  /*10b0*/  HFMA2.MMA R13, -RZ, RZ, 0, 0 ;  /* 0x00000000ff0d7435 */ /* 0x000fe200000001ff */
[----:B------:R-:W-:Y:S01]  /*10c0*/  IMAD.MOV.U32 R16, RZ, RZ, -0x1 ;  /* 0xffffffffff107424 */ /* 0x000fe200078e00ff */
[----:B------:R-:W-:Y:S01]  /*10d0*/  LOP3.LUT R10, R9, 0xe0, RZ, 0xc0, !PT ;  /* 0x000000e0090a7812 */ /* 0x000fe200078ec0ff */
[----:B------:R-:W-:Y:S01]  /*10e0*/  ULDC.64 UR6, c[0x4][0x8] ;  /* 0x0100020000067ab9 */ /* 0x000fe20000000a00 */
[----:B------:R-:W-:Y:S02]  /*10f0*/  LOP3.LUT R15, R11, 0x80000000, RZ, 0xfc, !PT ;  /* 0x800000000b0f7812 */ /* 0x000fe400078efcff */
[----:B------:R-:W-:Y:S01]  /*1100*/  MOV R17, R1 ;  /* 0x0000000100117202 */ /* 0x000fe20000000f00 */
[----:B------:R-:W-:-:S05]  /*1110*/  VIADD R10, R10, 0xffffff80 ;  /* 0xffffff800a0a7836 */ /* 0x000fca0000000000 */
[----:B------:R-:W-:-:S07]  /*1120*/  SHF.R.U32.HI R14, RZ, 0x5, R10 ;  /* 0x00000005ff0e7819 */ /* 0x000fce000001160a */
.L_x_8:
[----:B------:R-:W-:Y:S02]  /*1130*/  IMAD.U32 R10, RZ, RZ, UR6 ;  /* 0x00000006ff0a7e24 */ /* 0x000fe4000f8e00ff */
[----:B------:R-:W-:-:S05]  /*1140*/  IMAD.U32 R11, RZ, RZ, UR7 ;  /* 0x00000007ff0b7e24 */ /* 0x000fca000f8e00ff */
[----:B------:R0:W2:Y:S01]  /*1150*/  LDG.E.CONSTANT R12, desc[UR8][R10.64] ;  /* 0x000000080a0c7981 */ /* 0x0000a2000c1e9900 */
[----:B------:R-:W-:Y:S01]  /*1160*/  VIADD R16, R16, 0x1 ;  /* 0x0000000110107836 */ /* 0x000fe20000000000 */
[----:B------:R-:W-:-:S04]  /*1170*/  UIADD3 UR6, UP0, UR6, 0x4, URZ ;  /* 0x0000000406067890 */ /* 0x000fc8000ff1e03f */
[----:B------:R-:W-:Y:S01]  /*1180*/  ISETP.GE.U32.AND P0, PT, R16, 0x5, PT ;  /* 0x000000051000780c */ /* 0x000fe20003f06070 */
[----:B------:R-:W-:Y:S01]  /*1190*/  UIADD3.X UR7, URZ, UR7, URZ, UP0, !UPT ;  /* 0x000000073f077290 */ /* 0x000fe200087fe43f */
[----:B0-----:R-:W-:Y:S01]  /*11a0*/  MOV R10, R13 ;  /* 0x0000000d000a7202 */ /* 0x001fe20000000f00 */
[----:B------:R-:W-:-:S04]  /*11b0*/  IMAD.MOV.U32 R11, RZ, RZ, RZ ;  /* 0x000000ffff0b7224 */ /* 0x000fc800078e00ff */
        /* <DEDUP_REMOVED lines=20> */
[----:B------:R-:W-:Y:S02]  /*1300*/  ISETP.GE.AND P0, PT, R7, RZ, PT ;  /* 0x000000ff0700720c */ /* 0x000fe40003f06270 */
[C---:B------:R-:W-:Y:S02]  /*1310*/  SHF.L.U32 R15, R11.reuse, 0x2, RZ ;  /* 0x000000020b0f7819 */ /* 0x040fe400000006ff */
[----:B------:R-:W-:Y:S02]  /*1320*/  SGXT R10, R10, 0x1 ;  /* 0x000000010a0a781a */ /* 0x000fe40000000200 */
[----:B------:R-:W-:Y:S02]  /*1330*/  SHF.L.U32.HI R16, R11, 0x2, R9 ;  /* 0x000000020b107819 */ /* 0x000fe40000010609 */
[----:B------:R-:W-:-:S02]  /*1340*/  LOP3.LUT R14, R10, R15, RZ, 0x3c, !PT ;  /* 0x0000000f0a0e7212 */ /* 0x000fc400078e3cff */
[----:B------:R-:W-:Y:S02]  /*1350*/  LOP3.LUT R15, R10, R16, RZ, 0x3c, !PT ;  /* 0x000000100a0f7212 */ /* 0x000fe400078e3cff */
[----:B------:R-:W-:Y:S02]  /*1360*/  LOP3.LUT R7, R16, R7, RZ, 0x3c, !PT ;  /* 0x0000000710077212 */ /* 0x000fe400078e3cff */
[----:B------:R-:W0:Y:S02]  /*1370*/  I2F.F64.S64 R10, R14 ;  /* 0x0000000e000a7312 */ /* 0x000e240000301c00 */
[----:B------:R-:W-:Y:S01]  /*1380*/  ISETP.GE.AND P1, PT, R7, RZ, PT ;  /* 0x000000ff0700720c */ /* 0x000fe20003f26270 */
[----:B0-----:R-:W-:Y:S01]  /*1390*/  DMUL R12, R10, UR6 ;  /* 0x000000060a0c7c28 */ /* 0x001fe20008000000 */
[----:B------:R-:W-:-:S04]  /*13a0*/  SHF.R.U32.HI R10, RZ, 0x1d, R9 ;  /* 0x0000001dff0a7819 */ /* 0x000fc80000011609 */
[----:B------:R-:W-:-:S05]  /*13b0*/  SGXT.U32 R10, R10, 0x1 ;  /* 0x000000010a0a781a */ /* 0x000fca0000000000 */
[----:B------:R-:W0:Y:S01]  /*13c0*/  F2F.F32.F64 R12, R12 ;  /* 0x0000000c000c7310 */ /* 0x000e220000301000 */
[----:B------:R-:W-:-:S05]  /*13d0*/  LEA.HI R10, R9, R10, RZ, 0x2 ;  /* 0x0000000a090a7211 */ /* 0x000fca00078f10ff */
[----:B------:R-:W-:-:S04]  /*13e0*/  IMAD.MOV R7, RZ, RZ, -R10 ;  /* 0x000000ffff077224 */ /* 0x000fc800078e0a0a */
[----:B------:R-:W-:Y:S01]  /*13f0*/  @!P0 IMAD.MOV.U32 R10, RZ, RZ, R7 ;  /* 0x000000ffff0a8224 */ /* 0x000fe200078e0007 */
[----:B0-----:R-:W-:-:S07]  /*1400*/  FSEL R9, -R12, R12, !P1 ;  /* 0x0000000c0c097208 */ /* 0x001fce0004800100 */
.L_x_7:
[----:B------:R-:W-:Y:S05]  /*1410*/  BSYNC B0 ;  /* 0x0000000000007941 */ /* 0x000fea0003800000 */
.L_x_6:
[----:B------:R-:W-:Y:S01]  /*1420*/  LOP3.LUT R7, R10, 0x1, RZ, 0xc0, !PT ;  /* 0x000000010a077812 */ /* 0x000fe200078ec0ff */
[----:B------:R-:W-:Y:S01]  /*1430*/  FMUL R8, R3, R8 ;  /* 0x0000000803087220 */ /* 0x000fe20000400000 */
[----:B------:R-:W-:Y:S01]  /*1440*/  FMUL.FTZ R13, R9, R9 ;  /* 0x00000009090d7220 */ /* 0x000fe20000410000 */
[----:B------:R-:W-:Y:S01]  /*1450*/  MOV R3, 0xb94d4153 ;  /* 0xb94d415300037802 */ /* 0x000fe20000000f00 */
[----:B------:R-:W-:Y:S01]  /*1460*/  BSSY B0, `(.L_x_9) ;  /* 0x0000057000007945 */ /* 0x000fe20003800000 */
[----:B------:R-:W-:Y:S01]  /*1470*/  ISETP.NE.U32.AND P0, PT, R7, 0x1, PT ;  /* 0x000000010700780c */ /* 0x000fe20003f05070 */
[----:B------:R-:W-:Y:S01]  /*1480*/  FMUL R5, R5, R8 ;  /* 0x0000000805057220 */ /* 0x000fe20000400000 */
[----:B------:R-:W-:Y:S01]  /*1490*/  IMAD.MOV.U32 R8, RZ, RZ, 0x3c0885e4 ;  /* 0x3c0885e4ff087424 */ /* 0x000fe200078e00ff */
[----:B------:R-:W-:Y:S01]  /*14a0*/  IADD3 R11, R10, 0x1, RZ ;  /* 0x000000010a0b7810 */ /* 0x000fe20007ffe0ff */
[----:B------:R-:W-:Y:S02]  /*14b0*/  IMAD.MOV.U32 R10, RZ, RZ, -0x41d55558 ;  /* 0xbe2aaaa8ff0a7424 */ /* 0x000fe400078e00ff */
[C---:B------:R-:W-:Y:S01]  /*14c0*/  FMUL R7, R5.reuse, 0.63661974668502807617 ;  /* 0x3f22f98305077820 */ /* 0x040fe20000400000 */
[----:B------:R-:W-:Y:S01]  /*14d0*/  FADD.FTZ R14, |R5|, -RZ ;  /* 0x800000ff050e7221 */ /* 0x000fe20000010200 */
[----:B------:R-:W-:-:S04]  /*14e0*/  LOP3.LUT P1, RZ, R11, 0x2, RZ, 0xc0, !PT ;  /* 0x000000020bff7812 */ /* 0x000fc8000782c0ff */
[----:B------:R-:W0:Y:S01]  /*14f0*/  F2I.FTZ.NTZ R7, R7 ;  /* 0x0000000700077305 */ /* 0x000e220000213100 */
[----:B------:R-:W-:Y:S01]  /*1500*/  @P0 IMAD.MOV.U32 R12, RZ, RZ, 0x37cbac00 ;  /* 0x37cbac00ff0c0424 */ /* 0x000fe200078e00ff */
[----:B------:R-:W-:Y:S01]  /*1510*/  @P0 MOV R10, 0xbeffffff ;  /* 0xbeffffff000a0802 */ /* 0x000fe20000000f00 */
[----:B------:R-:W-:Y:S02]  /*1520*/  @P0 IMAD.MOV.U32 R8, RZ, RZ, 0x3d2aaabb ;  /* 0x3d2aaabbff080424 */ /* 0x000fe400078e00ff */
[----:B------:R-:W-:-:S04]  /*1530*/  @P0 FFMA.FTZ R3, R13, R12, -0.0013887860113754868507 ;  /* 0xbab607ed0d030423 */ /* 0x000fc8000001000c */
[----:B------:R-:W-:Y:S01]  /*1540*/  FFMA.FTZ R11, R13, R3, R8 ;  /* 0x000000030d0b7223 */ /* 0x000fe20000010008 */
[----:B------:R-:W-:Y:S02]  /*1550*/  FSEL R3, R9, 1, !P0 ;  /* 0x3f80000009037808 */ /* 0x000fe40004000000 */
[----:B------:R-:W-:Y:S01]  /*1560*/  FSETP.GE.AND P0, PT, R14, 105615, PT ;  /* 0x47ce47800e00780b */ /* 0x000fe20003f06000 */
[C---:B------:R-:W-:Y:S01]  /*1570*/  FFMA.FTZ R10, R13.reuse, R11, R10 ;  /* 0x0000000b0d0a7223 */ /* 0x040fe2000001000a */
[----:B0-----:R-:W-:Y:S01]  /*1580*/  I2FP.F32.S32 R8, R7 ;  /* 0x0000000700087245 */ /* 0x001fe20000201400 */
[----:B------:R-:W-:-:S04]  /*1590*/  FFMA.FTZ R12, R13, R3, RZ ;  /* 0x000000030d0c7223 */ /* 0x000fc800000100ff */
[----:B------:R-:W-:Y:S01]  /*15a0*/  FFMA.FTZ R9, R8, -1.5707962512969970703, R5 ;  /* 0xbfc90fda08097823 */ /* 0x000fe20000010005 */
[----:B------:R-:W-:-:S03]  /*15b0*/  FFMA.FTZ R3, R12, R10, R3 ;  /* 0x0000000a0c037223 */ /* 0x000fc60000010003 */
[----:B------:R-:W-:Y:S01]  /*15c0*/  FFMA.FTZ R9, R8, -7.5497894158615963534e-08, R9 ;  /* 0xb3a2216808097823 */ /* 0x000fe20000010009 */
[----:B------:R-:W-:-:S03]  /*15d0*/  @P1 FFMA.FTZ R3, R3, -1, RZ ;  /* 0xbf80000003031823 */ /* 0x000fc600000100ff */
        /* <DEDUP_REMOVED lines=16> */
.L_x_11:
[----:B------:R-:W-:Y:S02]  /*16e0*/  IMAD.U32 R10, RZ, RZ, UR6 ;  /* 0x00000006ff0a7e24 */ /* 0x000fe4000f8e00ff */
[----:B------:R-:W-:-:S05]  /*16f0*/  IMAD.U32 R11, RZ, RZ, UR7 ;  /* 0x00000007ff0b7e24 */ /* 0x000fca000f8e00ff */
[----:B------:R-:W2:Y:S01]  /*1700*/  LDG.E.CONSTANT R10, desc[UR8][R10.64] ;  /* 0x000000080a0a7981 */ /* 0x000ea2000c1e9900 */
[----:B------:R-:W-:Y:S01]  /*1710*/  VIADD R15, R15, 0x1 ;  /* 0x000000010f0f7836 */ /* 0x000fe20000000000 */
[----:B------:R-:W-:Y:S01]  /*1720*/  MOV R8, R14 ;  /* 0x0000000e00087202 */ /* 0x000fe20000000f00 */
[----:B------:R-:W-:Y:S01]  /*1730*/  IMAD.MOV.U32 R9, RZ, RZ, RZ ;  /* 0x000000ffff097224 */ /* 0x000fe200078e00ff */
[----:B------:R-:W-:Y:S02]  /*1740*/  UIADD3 UR6, UP0, UR6, 0x4, URZ ;  /* 0x0000000406067890 */ /* 0x000fe4000ff1e03f */
[----:B------:R-:W-:Y:S02]  /*1750*/  ISETP.GE.U32.AND P0, PT, R15, 0x5, PT ;  /* 0x000000050f00780c */ /* 0x000fe40003f06070 */
[----:B------:R-:W-:Y:S01]  /*1760*/  UIADD3.X UR7, URZ, UR7, URZ, UP0, !UPT ;  /* 0x000000073f077290 */ /* 0x000fe200087fe43f */
[----:B--2---:R-:W-:-:S05]  /*1770*/  IMAD.WIDE.U32 R8, R13, R10, R8 ;  /* 0x0000000a0d087225 */ /* 0x004fca00078e0008 */
[----:B------:R0:W-:Y:S01]  /*1780*/  STL [R17], R8 ;  /* 0x0000000811007387 */ /* 0x0001e20000100800 */
[----:B------:R-:W-:Y:S01]  /*1790*/  MOV R14, R9 ;  /* 0x00000009000e7202 */ /* 0x000fe20000000f00 */
[----:B0-----:R-:W-:-:S03]  /*17a0*/  VIADD R17, R17, 0x4 ;  /* 0x0000000411117836 */ /* 0x001fc60000000000 */
[----:B------:R-:W-:Y:S05]  /*17b0*/  @!P0 BRA `(.L_x_11) ;  /* 0xfffffffc00c88947 */ /* 0x000fea000383ffff */
        /* <DEDUP_REMOVED lines=13> */
[----:B------:R-:W-:-:S03]  /*1890*/  @P0 IMAD.IADD R7, R11, 0x1, R16 ;  /* 0x000000010b070824 */ /* 0x000fc600078e0210 */
[----:B------:R-:W-:Y:S02]  /*18a0*/  @P0 IADD3 R9, R8, R13, RZ ;  /* 0x0000000d08090210 */ /* 0x000fe40007ffe0ff */
[--C-:B------:R-:W-:Y:S02]  /*18b0*/  SHF.R.S32.HI R11, RZ, 0x1d, R7.reuse ;  /* 0x0000001dff0b7819 */ /* 0x100fe40000011407 */
[C-C-:B------:R-:W-:Y:S01]  /*18c0*/  SHF.L.U32.HI R12, R9.reuse, 0x2, R7.reuse ;  /* 0x00000002090c7819 */ /* 0x140fe20000010607 */
[----:B------:R-:W-:Y:S01]  /*18d0*/  IMAD.SHL.U32 R10, R9, 0x4, RZ ;  /* 0x00000004090a7824 */ /* 0x000fe200078e00ff */
[----:B------:R-:W-:Y:S02]  /*18e0*/  SGXT R11, R11, 0x1 ;  /* 0x000000010b0b781a */ /* 0x000fe40000000200 */
[----:B0-----:R-:W-:Y:S02]  /*18f0*/  SHF.R.U32.HI R14, RZ, 0x1d, R7 ;  /* 0x0000001dff0e7819 */ /* 0x001fe40000011607 */
[----:B------:R-:W-:-:S02]  /*1900*/  LOP3.LUT R10, R11, R10, RZ, 0x3c, !PT ;  /* 0x0000000a0b0a7212 */ /* 0x000fc400078e3cff */
[----:B------:R-:W-:Y:S02]  /*1910*/  LOP3.LUT R11, R11, R12, RZ, 0x3c, !PT ;  /* 0x0000000c0b0b7212 */ /* 0x000fe400078e3cff */
[----:B------:R-:W-:Y:S02]  /*1920*/  SGXT.U32 R14, R14, 0x1 ;  /* 0x000000010e0e781a */ /* 0x000fe40000000000 */
[----:B------:R-:W0:Y:S01]  /*1930*/  I2F.F64.S64 R8, R10 ;  /* 0x0000000a00087312 */ /* 0x000e220000301c00 */
[----:B------:R-:W-:Y:S02]  /*1940*/  ISETP.GE.AND P0, PT, R5, RZ, PT ;  /* 0x000000ff0500720c */ /* 0x000fe40003f06270 */
[----:B------:R-:W-:Y:S02]  /*1950*/  LOP3.LUT R5, R12, R5, RZ, 0x3c, !PT ;  /* 0x000000050c057212 */ /* 0x000fe400078e3cff */
[----:B------:R-:W-:Y:S02]  /*1960*/  LEA.HI R7, R7, R14, RZ, 0x2 ;  /* 0x0000000e07077211 */ /* 0x000fe400078f10ff */
[----:B------:R-:W-:-:S03]  /*1970*/  ISETP.GE.AND P1, PT, R5, RZ, PT ;  /* 0x000000ff0500720c */ /* 0x000fc60003f26270 */
[----:B------:R-:W-:Y:S01]  /*1980*/  IMAD.MOV R5, RZ, RZ, -R7 ;  /* 0x000000ffff057224 */ /* 0x000fe200078e0a07 */
[----:B0-----:R-:W-:-:S04]  /*1990*/  DMUL R8, R8, UR6 ;  /* 0x0000000608087c28 */ /* 0x001fc80008000000 */
[----:B------:R-:W-:-:S06]  /*19a0*/  @!P0 MOV R7, R5 ;  /* 0x0000000500078202 */ /* 0x000fcc0000000f00 */
[----:B------:R-:W0:Y:S02]  /*19b0*/  F2F.F32.F64 R8, R8 ;  /* 0x0000000800087310 */ /* 0x000e240000301000 */
[----:B0-----:R-:W-:-:S07]  /*19c0*/  FSEL R10, -R8, R8, !P1 ;  /* 0x00000008080a7208 */ /* 0x001fce0004800100 */
.L_x_10:
[----:B------:R-:W-:Y:S05]  /*19d0*/  BSYNC B0 ;  /* 0x0000000000007941 */ /* 0x000fea0003800000 */
.L_x_9:
[----:B------:R-:W-:Y:S01]  /*19e0*/  LOP3.LUT R5, R7, 0x1, RZ, 0xc0, !PT ;  /* 0x0000000107057812 */ /* 0x000fe200078ec0ff */
[----:B------:R-:W0:Y:S01]  /*19f0*/  LDC.64 R8, c[0x0][0x218] ;  /* 0x00008600ff087b82 */ /* 0x000e220000000a00 */
[----:B------:R-:W-:Y:S01]  /*1a00*/  FMUL.FTZ R14, R10, R10 ;  /* 0x0000000a0a0e7220 */ /* 0x000fe20000410000 */
[----:B------:R-:W-:Y:S01]  /*1a10*/  IMAD.MOV.U32 R12, RZ, RZ, 0x3c0885e4 ;  /* 0x3c0885e4ff0c7424 */ /* 0x000fe200078e00ff */
[----:B------:R-:W-:Y:S01]  /*1a20*/  ISETP.NE.U32.AND P0, PT, R5, 0x1, PT ;  /* 0x000000010500780c */ /* 0x000fe20003f05070 */
[----:B------:R-:W-:Y:S01]  /*1a30*/  IMAD.MOV.U32 R5, RZ, RZ, -0x46b2bead ;  /* 0xb94d4153ff057424 */ /* 0x000fe200078e00ff */
[----:B------:R-:W-:Y:S01]  /*1a40*/  ISETP.GE.AND P2, PT, R6, UR4, PT ;  /* 0x0000000406007c0c */ /* 0x000fe2000bf46270 */
[----:B------:R-:W-:Y:S01]  /*1a50*/  VIADD R11, R7, 0x1 ;  /* 0x00000001070b7836 */ /* 0x000fe20000000000 */
[----:B------:R-:W-:Y:S01]  /*1a60*/  ULDC UR5, c[0x0][0x22c] ;  /* 0x00008b0000057ab9 */ /* 0x000fe20000000800 */
[----:B------:R-:W-:Y:S01]  /*1a70*/  IMAD.MOV.U32 R7, RZ, RZ, -0x41d55558 ;  /* 0xbe2aaaa8ff077424 */ /* 0x000fe200078e00ff */
[----:B------:R-:W-:-:S02]  /*1a80*/  FSEL R3, R0, R3, !P2 ;  /* 0x0000000300037208 */ /* 0x000fc40005000000 */
[----:B------:R-:W-:Y:S02]  /*1a90*/  LOP3.LUT P1, RZ, R11, 0x2, RZ, 0xc0, !PT ;  /* 0x000000020bff7812 */ /* 0x000fe4000782c0ff */
[----:B------:R-:W-:-:S03]  /*1aa0*/  ISETP.GE.AND P2, PT, R4, UR5, PT ;  /* 0x0000000504007c0c */ /* 0x000fc6000bf46270 */
[----:B------:R-:W-:Y:S01]  /*1ab0*/  @P0 MOV R13, 0x37cbac00 ;  /* 0x37cbac00000d0802 */ /* 0x000fe20000000f00 */
[----:B------:R-:W-:Y:S01]  /*1ac0*/  @P0 IMAD.MOV.U32 R7, RZ, RZ, -0x41000001 ;  /* 0xbeffffffff070424 */ /* 0x000fe200078e00ff */
[----:B------:R-:W-:-:S03]  /*1ad0*/  @P0 MOV R12, 0x3d2aaabb ;  /* 0x3d2aaabb000c0802 */ /* 0x000fc60000000f00 */
[----:B------:R-:W-:Y:S01]  /*1ae0*/  @P0 FFMA.FTZ R5, R14, R13, -0.0013887860113754868507 ;  /* 0xbab607ed0e050423 */ /* 0x000fe2000001000d */
[----:B0-----:R-:W-:-:S04]  /*1af0*/  IMAD.WIDE R8, R6, 0x4, R8 ;  /* 0x0000000406087825 */ /* 0x001fc800078e0208 */
[----:B------:R-:W-:Y:S01]  /*1b00*/  FFMA.FTZ R12, R14, R5, R12 ;  /* 0x000000050e0c7223 */ /* 0x000fe2000001000c */
[----:B------:R-:W-:Y:S02]  /*1b10*/  FSEL R5, R10, 1, !P0 ;  /* 0x3f8000000a057808 */ /* 0x000fe40004000000 */
[----:B------:R-:W-:Y:S01]  /*1b20*/  ISETP.GE.AND P0, PT, R6, UR5, PT ;  /* 0x0000000506007c0c */ /* 0x000fe2000bf06270 */
[C---:B------:R-:W-:Y:S02]  /*1b30*/  FFMA.FTZ R12, R14.reuse, R12, R7 ;  /* 0x0000000c0e0c7223 */ /* 0x040fe40000010007 */
[----:B------:R-:W-:-:S04]  /*1b40*/  FFMA.FTZ R14, R14, R5, RZ ;  /* 0x000000050e0e7223 */ /* 0x000fc800000100ff */
[----:B------:R-:W-:-:S04]  /*1b50*/  FFMA.FTZ R5, R14, R12, R5 ;  /* 0x0000000c0e057223 */ /* 0x000fc80000010005 */
[----:B------:R-:W-:Y:S01]  /*1b60*/  @P1 FFMA.FTZ R5, R5, -1, RZ ;  /* 0xbf80000005051823 */ /* 0x000fe200000100ff */
[----:B------:R-:W-:Y:S01]  /*1b70*/  ISETP.GE.AND P1, PT, R4, UR4, PT ;  /* 0x0000000404007c0c */ /* 0x000fe2000bf26270 */
[----:B------:R0:W-:Y:S03]  /*1b80*/  @!P0 STG.E desc[UR8][R8.64], R3 ;  /* 0x0000000308008986 */ /* 0x0001e6000c101908 */
[----:B------:R-:W-:Y:S01]  /*1b90*/  FSEL R5, R2, R5, !P1 ;  /* 0x0000000502057208 */ /* 0x000fe20004800000 */
[----:B------:R-:W-:Y:S08]  /*1ba0*/  @P2 EXIT ;  /* 0x000000000000294d */ /* 0x000ff00003800000 */
[----:B------:R-:W-:Y:S01]  /*1bb0*/  STG.E desc[UR8][R8.64+0x4], R5 ;  /* 0x0000040508007986 */ /* 0x000fe2000c101908 */
[----:B------:R-:W-:Y:S05]  /*1bc0*/  EXIT ;  /* 0x000000000000794d */ /* 0x000fea0003800000 */
.L_x_12:
[----:B------:R-:W-:-:S00]  /*1bd0*/  BRA `(.L_x_12) ;  /* 0xfffffffc00fc7947 */ /* 0x000fc0000383ffff */
[----:B------:R-:W-:-:S00]  /*1be0*/  NOP ;  /* 0x0000000000007918 */ /* 0x000fc00000000000 */
        /* <DEDUP_REMOVED lines=9> */
.L_x_13:


//--------------------- .nv.global.init           --------------------------
	.section	.nv.global.init,"aw",@progbits
	.align	4
.nv.global.init:
	.type		__cudart_i2opi_f,@object
	.size		__cudart_i2opi_f,(_$_str - __cudart_i2opi_f)
__cudart_i2opi_f:
        /*0000*/ 	.byte	0x41, 0x90, 0x43, 0x3c, 0x99, 0x95, 0x62, 0xdb, 0xc0, 0xdd, 0x34, 0xf5, 0xd1, 0x57, 0x27, 0xfc
        /*0010*/ 	.byte	0x29, 0x15, 0x44, 0x4e, 0x6e, 0x83, 0xf9, 0xa2
	.type		_$_str,@object
	.size		_$_str,(.L_0 - _$_str)
_$_str:
        /*0018*/ 	.byte	0x5f, 0x5f, 0x43, 0x55, 0x44, 0x41, 0x5f, 0x46, 0x54, 0x5a, 0x00
.L_0:


//--------------------- .nv.constant0.triton_     --------------------------
	.section	.nv.constant0.triton_,"a",@progbits
	.sectionflags	@""
	.align	4
.nv.constant0.triton_:
	.zero		560
